	.headerflags	@"EF_CUDA_TEXMODE_UNIFIED EF_CUDA_64BIT_ADDRESS EF_CUDA_ACCELERATORS EF_CUDA_SM90 EF_CUDA_VIRTUAL_SM(EF_CUDA_SM90)"
	.elftype	@"ET_EXEC"


//--------------------- .nv.info                  --------------------------
	.section	.nv.info,"",@"SHT_CUDA_INFO"
	.align	4


	//----- nvinfo : EIATTR_REGCOUNT
	.align		4
        /*0000*/ 	.byte	0x04, 0x2f
        /*0002*/ 	.short	(.L_1 - .L_0)
	.align		4
.L_0:
        /*0004*/ 	.word	index@(triton_poi_fused__softmax_5)
        /*0008*/ 	.word	0x00000012


	//----- nvinfo : EIATTR_MIN_STACK_SIZE
	.align		4
.L_1:
        /*000c*/ 	.byte	0x04, 0x12
        /*000e*/ 	.short	(.L_3 - .L_2)
	.align		4
.L_2:
        /*0010*/ 	.word	index@(triton_poi_fused__softmax_5)
        /*0014*/ 	.word	0x00000000


	//----- nvinfo : EIATTR_FRAME_SIZE
	.align		4
.L_3:
        /*0018*/ 	.byte	0x04, 0x11
        /*001a*/ 	.short	(.L_5 - .L_4)
	.align		4
.L_4:
        /*001c*/ 	.word	index@(triton_poi_fused__softmax_5)
        /*0020*/ 	.word	0x00000000


	//----- nvinfo : EIATTR_MIN_STACK_SIZE
	.align		4
.L_5:
        /*0024*/ 	.byte	0x04, 0x12
        /*0026*/ 	.short	(.L_7 - .L_6)
	.align		4
.L_6:
        /*0028*/ 	.word	index@(triton_poi_fused__softmax_5)
        /*002c*/ 	.word	0x00000000
.L_7:


//--------------------- .nv.info.triton_poi_fused__softmax_5 --------------------------
	.section	.nv.info.triton_poi_fused__softmax_5,"",@"SHT_CUDA_INFO"
	.sectionflags	@""
	.align	4


	//----- nvinfo : EIATTR_CUDA_API_VERSION
	.align		4
        /*0000*/ 	.byte	0x04, 0x37
        /*0002*/ 	.short	(.L_9 - .L_8)
.L_8:
        /*0004*/ 	.word	0x0000007c


	//----- nvinfo : EIATTR_KPARAM_INFO
	.align		4
.L_9:
        /*0008*/ 	.byte	0x04, 0x17
        /*000a*/ 	.short	(.L_11 - .L_10)
.L_10:
        /*000c*/ 	.word	0x00000000
        /*0010*/ 	.short	0x0002
        /*0012*/ 	.short	0x0010
        /*0014*/ 	.byte	0x00, 0xf0, 0x11, 0x00


	//----- nvinfo : EIATTR_KPARAM_INFO
	.align		4
.L_11:
        /*0018*/ 	.byte	0x04, 0x17
        /*001a*/ 	.short	(.L_13 - .L_12)
.L_12:
        /*001c*/ 	.word	0x00000000
        /*0020*/ 	.short	0x0001
        /*0022*/ 	.short	0x0008
        /*0024*/ 	.byte	0x00, 0xf4, 0x21, 0x00


	//----- nvinfo : EIATTR_KPARAM_INFO
	.align		4
.L_13:
        /*0028*/ 	.byte	0x04, 0x17
        /*002a*/ 	.short	(.L_15 - .L_14)
.L_14:
        /*002c*/ 	.word	0x00000000
        /*0030*/ 	.short	0x0000
        /*0032*/ 	.short	0x0000
        /*0034*/ 	.byte	0x00, 0xf4, 0x21, 0x00


	//----- nvinfo : EIATTR_SPARSE_MMA_MASK
	.align		4
.L_15:
        /*0038*/ 	.byte	0x03, 0x50
        /*003a*/ 	.short	0x0000


	//----- nvinfo : EIATTR_MAXREG_COUNT
	.align		4
        /*003c*/ 	.byte	0x03, 0x1b
        /*003e*/ 	.short	0x00ff


	//----- nvinfo : EIATTR_EXIT_INSTR_OFFSETS
	.align		4
        /*0040*/ 	.byte	0x04, 0x1c
        /*0042*/ 	.short	(.L_17 - .L_16)


	//   ....[0]....
.L_16:
        /*0044*/ 	.word	0x00000400


	//   ....[1]....
        /*0048*/ 	.word	0x00000420


	//----- nvinfo : EIATTR_REQNTID
	.align		4
.L_17:
        /*004c*/ 	.byte	0x04, 0x10
        /*004e*/ 	.short	(.L_19 - .L_18)
.L_18:
        /*0050*/ 	.word	0x00000020
        /*0054*/ 	.word	0x00000001
        /*0058*/ 	.word	0x00000001


	//----- nvinfo : EIATTR_CBANK_PARAM_SIZE
	.align		4
.L_19:
        /*005c*/ 	.byte	0x03, 0x19
        /*005e*/ 	.short	0x0014


	//----- nvinfo : EIATTR_PARAM_CBANK
	.align		4
        /*0060*/ 	.byte	0x04, 0x0a
        /*0062*/ 	.short	(.L_21 - .L_20)
	.align		4
.L_20:
        /*0064*/ 	.word	index@(.nv.constant0.triton_poi_fused__softmax_5)
        /*0068*/ 	.short	0x0210
        /*006a*/ 	.short	0x0014


	//----- nvinfo : EIATTR_SW_WAR
	.align		4
.L_21:
        /*006c*/ 	.byte	0x04, 0x36
        /*006e*/ 	.short	(.L_23 - .L_22)
.L_22:
        /*0070*/ 	.word	0x00000008
.L_23:


//--------------------- .nv.callgraph             --------------------------
	.section	.nv.callgraph,"",@"SHT_CUDA_CALLGRAPH"
	.align	4
	.sectionentsize	8
	.align		4
        /*0000*/ 	.word	0x00000000
	.align		4
        /*0004*/ 	.word	0xffffffff
	.align		4
        /*0008*/ 	.word	0x00000000
	.align		4
        /*000c*/ 	.word	0xfffffffe
	.align		4
        /*0010*/ 	.word	0x00000000
	.align		4
        /*0014*/ 	.word	0xfffffffd
	.align		4
        /*0018*/ 	.word	0x00000000
	.align		4
        /*001c*/ 	.word	0xfffffffc


//--------------------- .text.triton_poi_fused__softmax_5 --------------------------
	.section	.text.triton_poi_fused__softmax_5,"ax",@progbits
	.align	128
        .global         triton_poi_fused__softmax_5
        .type           triton_poi_fused__softmax_5,@function
        .size           triton_poi_fused__softmax_5,(.L_x_1 - triton_poi_fused__softmax_5)
        .other          triton_poi_fused__softmax_5,@"STO_CUDA_ENTRY STV_DEFAULT"
triton_poi_fused__softmax_5:
.text.triton_poi_fused__softmax_5:
[----:B------:R-:W0:Y:S02]  /*0000*/  LDC R1, c[0x0][0x28] ;  /* 0x00000a00ff017b82 */ /* 0x000e240000000800 */
[----:B------:R-:W1:Y:S01]  /*0010*/  S2R R0, SR_TID.X ;  /* 0x0000000000007919 */ /* 0x000e620000002100 */
[----:B------:R-:W2:Y:S01]  /*0020*/  LDC.64 R2, c[0x0][0x210] ;  /* 0x00008400ff027b82 */ /* 0x000ea20000000a00 */
[----:B------:R-:W-:Y:S01]  /*0030*/  CS2R R14, SRZ ;  /* 0x00000000000e7805 */ /* 0x000fe2000001ff00 */
[----:B------:R-:W-:Y:S01]  /*0040*/  ULDC.64 UR4, c[0x0][0x208] ;  /* 0x0000820000047ab9 */ /* 0x000fe20000000a00 */
[----:B------:R-:W3:Y:S01]  /*0050*/  S2R R7, SR_CTAID.X ;  /* 0x0000000000077919 */ /* 0x000ee20000002500 */
[----:B-1----:R-:W-:Y:S01]  /*0060*/  IMAD.SHL.U32 R0, R0, 0x2, RZ ;  /* 0x0000000200007824 */ /* 0x002fe200078e00ff */
[----:B---3--:R-:W-:-:S04]  /*0070*/  SHF.R.S32.HI R4, RZ, 0x19, R7 ;  /* 0x00000019ff047819 */ /* 0x008fc80000011407 */
[----:B------:R-:W-:Y:S02]  /*0080*/  LOP3.LUT R0, R0, 0x3e, RZ, 0xc0, !PT ;  /* 0x0000003e00007812 */ /* 0x000fe400078ec0ff */
[----:B------:R-:W-:-:S03]  /*0090*/  SGXT R4, R4, 0x1 ;  /* 0x000000010404781a */ /* 0x000fc60000000200 */
[----:B------:R-:W-:-:S05]  /*00a0*/  IMAD R7, R7, 0x40, R0 ;  /* 0x0000004007077824 */ /* 0x000fca00078e0200 */
[----:B------:R-:W-:Y:S02]  /*00b0*/  LEA.HI R4, R4, R7, RZ, 0x2 ;  /* 0x0000000704047211 */ /* 0x000fe400078f10ff */
[----:B------:R-:W-:Y:S02]  /*00c0*/  ISETP.GE.AND P0, PT, R7, 0x40, PT ;  /* 0x000000400700780c */ /* 0x000fe40003f06270 */
[----:B------:R-:W-:-:S05]  /*00d0*/  LOP3.LUT R5, R4, 0xfffffffc, RZ, 0xc0, !PT ;  /* 0xfffffffc04057812 */ /* 0x000fca00078ec0ff */
[----:B--2---:R-:W-:-:S06]  /*00e0*/  IMAD.WIDE R4, R5, 0x4, R2 ;  /* 0x0000000405047825 */ /* 0x004fcc00078e0202 */
[----:B------:R-:W2:Y:S01]  /*00f0*/  @!P0 LDG.E.EL R15, desc[UR4][R4.64] ;  /* 0x00000004040f8981 */ /* 0x000ea2000c2e1900 */
[----:B------:R-:W-:-:S03]  /*0100*/  IMAD.MOV.U32 R0, RZ, RZ, RZ ;  /* 0x000000ffff007224 */ /* 0x000fc600078e00ff */
[----:B------:R-:W3:Y:S01]  /*0110*/  @!P0 LDG.E.EL R14, desc[UR4][R4.64] ;  /* 0x00000004040e8981 */ /* 0x000ee2000c2e1900 */
[----:B------:R-:W-:Y:S01]  /*0120*/  IMAD.MOV.U32 R6, RZ, RZ, RZ ;  /* 0x000000ffff067224 */ /* 0x000fe200078e00ff */
[----:B------:R-:W-:Y:S02]  /*0130*/  CS2R R10, SRZ ;  /* 0x00000000000a7805 */ /* 0x000fe4000001ff00 */
[----:B------:R-:W4:Y:S04]  /*0140*/  @!P0 LDG.E.EL R0, desc[UR4][R4.64+0x4] ;  /* 0x0000040404008981 */ /* 0x000f28000c2e1900 */
[----:B------:R-:W5:Y:S04]  /*0150*/  @!P0 LDG.E.EL R6, desc[UR4][R4.64+0x4] ;  /* 0x0000040404068981 */ /* 0x000f68000c2e1900 */
[----:B------:R-:W5:Y:S04]  /*0160*/  @!P0 LDG.E.EL R10, desc[UR4][R4.64+0x8] ;  /* 0x00000804040a8981 */ /* 0x000f68000c2e1900 */
[----:B------:R-:W5:Y:S01]  /*0170*/  @!P0 LDG.E.EL R11, desc[UR4][R4.64+0x8] ;  /* 0x00000804040b8981 */ /* 0x000f62000c2e1900 */
[----:B------:R-:W-:-:S06]  /*0180*/  CS2R R12, SRZ ;  /* 0x00000000000c7805 */ /* 0x000fcc000001ff00 */
[----:B------:R-:W5:Y:S04]  /*0190*/  @!P0 LDG.E.EL R12, desc[UR4][R4.64+0xc] ;  /* 0x00000c04040c8981 */ /* 0x000f68000c2e1900 */
[----:B------:R-:W5:Y:S01]  /*01a0*/  @!P0 LDG.E.EL R13, desc[UR4][R4.64+0xc] ;  /* 0x00000c04040d8981 */ /* 0x000f62000c2e1900 */
[----:B------:R-:W-:Y:S01]  /*01b0*/  CS2R R8, SRZ ;  /* 0x0000000000087805 */ /* 0x000fe2000001ff00 */
[----:B------:R-:W-:-:S05]  /*01c0*/  IMAD.WIDE R2, R7, 0x4, R2 ;  /* 0x0000000407027825 */ /* 0x000fca00078e0202 */
[----:B------:R1:W5:Y:S02]  /*01d0*/  @!P0 LDG.E.64 R8, desc[UR4][R2.64] ;  /* 0x0000000402088981 */ /* 0x000364000c1e1b00 */
[----:B-1----:R-:W1:Y:S02]  /*01e0*/  LDC.64 R2, c[0x0][0x218] ;  /* 0x00008600ff027b82 */ /* 0x002e640000000a00 */
[----:B-1----:R-:W-:Y:S01]  /*01f0*/  IMAD.WIDE R2, R7, 0x4, R2 ;  /* 0x0000000407027825 */ /* 0x002fe200078e0202 */
[C---:B--2---:R-:W-:Y:S02]  /*0200*/  FSETP.NAN.AND P3, PT, R15.reuse, R15, PT ;  /* 0x0000000f0f00720b */ /* 0x044fe40003f68000 */
[C---:B---3--:R-:W-:Y:S02]  /*0210*/  FSETP.NAN.AND P4, PT, R14.reuse, R14, PT ;  /* 0x0000000e0e00720b */ /* 0x048fe40003f88000 */
[----:B----4-:R-:W-:Y:S02]  /*0220*/  FSETP.GT.AND P1, PT, R15, R0, PT ;  /* 0x000000000f00720b */ /* 0x010fe40003f24000 */
[----:B-----5:R-:W-:-:S07]  /*0230*/  FSETP.GT.AND P2, PT, R14, R6, PT ;  /* 0x000000060e00720b */ /* 0x020fce0003f44000 */
[----:B------:R-:W-:Y:S02]  /*0240*/  @!P3 FSEL R15, R15, R0, P1 ;  /* 0x000000000f0fb208 */ /* 0x000fe40000800000 */
[----:B------:R-:W-:Y:S02]  /*0250*/  @!P4 FSEL R14, R14, R6, P2 ;  /* 0x000000060e0ec208 */ /* 0x000fe40001000000 */
[C---:B------:R-:W-:Y:S02]  /*0260*/  FSETP.GT.AND P1, PT, R15.reuse, R10, PT ;  /* 0x0000000a0f00720b */ /* 0x040fe40003f24000 */
[C---:B------:R-:W-:Y:S02]  /*0270*/  FSETP.GT.AND P2, PT, R14.reuse, R11, PT ;  /* 0x0000000b0e00720b */ /* 0x040fe40003f44000 */
[----:B------:R-:W-:Y:S02]  /*0280*/  FSETP.NAN.AND P3, PT, R15, R15, PT ;  /* 0x0000000f0f00720b */ /* 0x000fe40003f68000 */
[----:B------:R-:W-:-:S07]  /*0290*/  FSETP.NAN.AND P4, PT, R14, R14, PT ;  /* 0x0000000e0e00720b */ /* 0x000fce0003f88000 */
[----:B------:R-:W-:Y:S02]  /*02a0*/  @!P1 FSEL R15, R15, R10, P3 ;  /* 0x0000000a0f0f9208 */ /* 0x000fe40001800000 */
[----:B------:R-:W-:Y:S02]  /*02b0*/  @!P2 FSEL R14, R14, R11, P4 ;  /* 0x0000000b0e0ea208 */ /* 0x000fe40002000000 */
[C---:B------:R-:W-:Y:S02]  /*02c0*/  FSETP.GT.AND P1, PT, R15.reuse, R12, PT ;  /* 0x0000000c0f00720b */ /* 0x040fe40003f24000 */
[C---:B------:R-:W-:Y:S02]  /*02d0*/  FSETP.GT.AND P2, PT, R14.reuse, R13, PT ;  /* 0x0000000d0e00720b */ /* 0x040fe40003f44000 */
[----:B------:R-:W-:Y:S02]  /*02e0*/  FSETP.NAN.AND P3, PT, R15, R15, PT ;  /* 0x0000000f0f00720b */ /* 0x000fe40003f68000 */
[----:B------:R-:W-:-:S07]  /*02f0*/  FSETP.NAN.AND P4, PT, R14, R14, PT ;  /* 0x0000000e0e00720b */ /* 0x000fce0003f88000 */
[----:B------:R-:W-:Y:S02]  /*0300*/  @!P1 FSEL R15, R15, R12, P3 ;  /* 0x0000000c0f0f9208 */ /* 0x000fe40001800000 */
[----:B------:R-:W-:-:S03]  /*0310*/  @!P2 FSEL R14, R14, R13, P4 ;  /* 0x0000000d0e0ea208 */ /* 0x000fc60002000000 */
[----:B------:R-:W-:Y:S02]  /*0320*/  FADD R8, -R15, R8 ;  /* 0x000000080f087221 */ /* 0x000fe40000000100 */
[----:B------:R-:W-:Y:S02]  /*0330*/  FADD R9, -R14, R9 ;  /* 0x000000090e097221 */ /* 0x000fe40000000100 */
[----:B------:R-:W-:Y:S02]  /*0340*/  FMUL R8, R8, 0.08838834613561630249 ;  /* 0x3db504f308087820 */ /* 0x000fe40000400000 */
[----:B------:R-:W-:Y:S02]  /*0350*/  FMUL R9, R9, 0.08838834613561630249 ;  /* 0x3db504f309097820 */ /* 0x000fe40000400000 */
[----:B------:R-:W-:Y:S02]  /*0360*/  FMUL R8, R8, 1.4426950216293334961 ;  /* 0x3fb8aa3b08087820 */ /* 0x000fe40000400000 */
[----:B------:R-:W-:-:S03]  /*0370*/  FMUL R9, R9, 1.4426950216293334961 ;  /* 0x3fb8aa3b09097820 */ /* 0x000fc60000400000 */
[----:B------:R-:W-:Y:S02]  /*0380*/  FSETP.GEU.AND P1, PT, R8, -126, PT ;  /* 0xc2fc00000800780b */ /* 0x000fe40003f2e000 */
[----:B------:R-:W-:-:S11]  /*0390*/  FSETP.GEU.AND P2, PT, R9, -126, PT ;  /* 0xc2fc00000900780b */ /* 0x000fd60003f4e000 */
[----:B------:R-:W-:Y:S02]  /*03a0*/  @!P1 FMUL R8, R8, 0.5 ;  /* 0x3f00000008089820 */ /* 0x000fe40000400000 */
[----:B------:R-:W-:Y:S02]  /*03b0*/  @!P2 FMUL R9, R9, 0.5 ;  /* 0x3f0000000909a820 */ /* 0x000fe40000400000 */
[----:B------:R-:W1:Y:S08]  /*03c0*/  MUFU.EX2 R4, R8 ;  /* 0x0000000800047308 */ /* 0x000e700000000800 */
[----:B------:R-:W2:Y:S01]  /*03d0*/  MUFU.EX2 R5, R9 ;  /* 0x0000000900057308 */ /* 0x000ea20000000800 */
[----:B-1----:R-:W-:Y:S01]  /*03e0*/  @!P1 FMUL R4, R4, R4 ;  /* 0x0000000404049220 */ /* 0x002fe20000400000 */
[----:B--2---:R-:W-:Y:S01]  /*03f0*/  @!P2 FMUL R5, R5, R5 ;  /* 0x000000050505a220 */ /* 0x004fe20000400000 */
[----:B------:R-:W-:Y:S06]  /*0400*/  @P0 EXIT ;  /* 0x000000000000094d */ /* 0x000fec0003800000 */
[----:B------:R-:W-:Y:S01]  /*0410*/  STG.E.64 desc[UR4][R2.64], R4 ;  /* 0x0000000402007986 */ /* 0x000fe2000c101b04 */
[----:B------:R-:W-:Y:S05]  /*0420*/  EXIT ;  /* 0x000000000000794d */ /* 0x000fea0003800000 */
.L_x_0:
[----:B------:R-:W-:-:S00]  /*0430*/  BRA `(.L_x_0) ;  /* 0xfffffffc00fc7947 */ /* 0x000fc0000383ffff */
[----:B------:R-:W-:-:S00]  /*0440*/  NOP ;  /* 0x0000000000007918 */ /* 0x000fc00000000000 */
        /* <DEDUP_REMOVED lines=11> */
.L_x_1:


//--------------------- .nv.constant0.triton_poi_fused__softmax_5 --------------------------
	.section	.nv.constant0.triton_poi_fused__softmax_5,"a",@progbits
	.sectionflags	@""
	.align	4
.nv.constant0.triton_poi_fused__softmax_5:
	.zero		548
